	.headerflags	@"EF_CUDA_TEXMODE_UNIFIED EF_CUDA_64BIT_ADDRESS EF_CUDA_ACCELERATORS EF_CUDA_SM90 EF_CUDA_VIRTUAL_SM(EF_CUDA_SM90)"
	.elftype	@"ET_EXEC"


//--------------------- .nv.info                  --------------------------
	.section	.nv.info,"",@"SHT_CUDA_INFO"
	.align	4


	//----- nvinfo : EIATTR_REGCOUNT
	.align		4
        /*0000*/ 	.byte	0x04, 0x2f
        /*0002*/ 	.short	(.L_1 - .L_0)
	.align		4
.L_0:
        /*0004*/ 	.word	index@(triton_poi_fused_convolution_relu_3)
        /*0008*/ 	.word	0x00000028


	//----- nvinfo : EIATTR_MIN_STACK_SIZE
	.align		4
.L_1:
        /*000c*/ 	.byte	0x04, 0x12
        /*000e*/ 	.short	(.L_3 - .L_2)
	.align		4
.L_2:
        /*0010*/ 	.word	index@(triton_poi_fused_convolution_relu_3)
        /*0014*/ 	.word	0x00000000


	//----- nvinfo : EIATTR_FRAME_SIZE
	.align		4
.L_3:
        /*0018*/ 	.byte	0x04, 0x11
        /*001a*/ 	.short	(.L_5 - .L_4)
	.align		4
.L_4:
        /*001c*/ 	.word	index@(triton_poi_fused_convolution_relu_3)
        /*0020*/ 	.word	0x00000000


	//----- nvinfo : EIATTR_MIN_STACK_SIZE
	.align		4
.L_5:
        /*0024*/ 	.byte	0x04, 0x12
        /*0026*/ 	.short	(.L_7 - .L_6)
	.align		4
.L_6:
        /*0028*/ 	.word	index@(triton_poi_fused_convolution_relu_3)
        /*002c*/ 	.word	0x00000000
.L_7:


//--------------------- .nv.info.triton_poi_fused_convolution_relu_3 --------------------------
	.section	.nv.info.triton_poi_fused_convolution_relu_3,"",@"SHT_CUDA_INFO"
	.sectionflags	@""
	.align	4


	//----- nvinfo : EIATTR_CUDA_API_VERSION
	.align		4
        /*0000*/ 	.byte	0x04, 0x37
        /*0002*/ 	.short	(.L_9 - .L_8)
.L_8:
        /*0004*/ 	.word	0x0000007c


	//----- nvinfo : EIATTR_KPARAM_INFO
	.align		4
.L_9:
        /*0008*/ 	.byte	0x04, 0x17
        /*000a*/ 	.short	(.L_11 - .L_10)
.L_10:
        /*000c*/ 	.word	0x00000000
        /*0010*/ 	.short	0x0005
        /*0012*/ 	.short	0x0024
        /*0014*/ 	.byte	0x00, 0xf0, 0x11, 0x00


	//----- nvinfo : EIATTR_KPARAM_INFO
	.align		4
.L_11:
        /*0018*/ 	.byte	0x04, 0x17
        /*001a*/ 	.short	(.L_13 - .L_12)
.L_12:
        /*001c*/ 	.word	0x00000000
        /*0020*/ 	.short	0x0004
        /*0022*/ 	.short	0x0020
        /*0024*/ 	.byte	0x00, 0xf0, 0x11, 0x00


	//----- nvinfo : EIATTR_KPARAM_INFO
	.align		4
.L_13:
        /*0028*/ 	.byte	0x04, 0x17
        /*002a*/ 	.short	(.L_15 - .L_14)
.L_14:
        /*002c*/ 	.word	0x00000000
        /*0030*/ 	.short	0x0003
        /*0032*/ 	.short	0x0018
        /*0034*/ 	.byte	0x00, 0xf4, 0x21, 0x00


	//----- nvinfo : EIATTR_KPARAM_INFO
	.align		4
.L_15:
        /*0038*/ 	.byte	0x04, 0x17
        /*003a*/ 	.short	(.L_17 - .L_16)
.L_16:
        /*003c*/ 	.word	0x00000000
        /*0040*/ 	.short	0x0002
        /*0042*/ 	.short	0x0010
        /*0044*/ 	.byte	0x00, 0xf4, 0x21, 0x00


	//----- nvinfo : EIATTR_KPARAM_INFO
	.align		4
.L_17:
        /*0048*/ 	.byte	0x04, 0x17
        /*004a*/ 	.short	(.L_19 - .L_18)
.L_18:
        /*004c*/ 	.word	0x00000000
        /*0050*/ 	.short	0x0001
        /*0052*/ 	.short	0x0008
        /*0054*/ 	.byte	0x00, 0xf4, 0x21, 0x00


	//----- nvinfo : EIATTR_KPARAM_INFO
	.align		4
.L_19:
        /*0058*/ 	.byte	0x04, 0x17
        /*005a*/ 	.short	(.L_21 - .L_20)
.L_20:
        /*005c*/ 	.word	0x00000000
        /*0060*/ 	.short	0x0000
        /*0062*/ 	.short	0x0000
        /*0064*/ 	.byte	0x00, 0xf4, 0x21, 0x00


	//----- nvinfo : EIATTR_SPARSE_MMA_MASK
	.align		4
.L_21:
        /*0068*/ 	.byte	0x03, 0x50
        /*006a*/ 	.short	0x0000


	//----- nvinfo : EIATTR_MAXREG_COUNT
	.align		4
        /*006c*/ 	.byte	0x03, 0x1b
        /*006e*/ 	.short	0x00ff


	//----- nvinfo : EIATTR_EXIT_INSTR_OFFSETS
	.align		4
        /*0070*/ 	.byte	0x04, 0x1c
        /*0072*/ 	.short	(.L_23 - .L_22)


	//   ....[0]....
.L_22:
        /*0074*/ 	.word	0x00000920


	//   ....[1]....
        /*0078*/ 	.word	0x00000940


	//----- nvinfo : EIATTR_REQNTID
	.align		4
.L_23:
        /*007c*/ 	.byte	0x04, 0x10
        /*007e*/ 	.short	(.L_25 - .L_24)
.L_24:
        /*0080*/ 	.word	0x00000080
        /*0084*/ 	.word	0x00000001
        /*0088*/ 	.word	0x00000001


	//----- nvinfo : EIATTR_CBANK_PARAM_SIZE
	.align		4
.L_25:
        /*008c*/ 	.byte	0x03, 0x19
        /*008e*/ 	.short	0x0028


	//----- nvinfo : EIATTR_PARAM_CBANK
	.align		4
        /*0090*/ 	.byte	0x04, 0x0a
        /*0092*/ 	.short	(.L_27 - .L_26)
	.align		4
.L_26:
        /*0094*/ 	.word	index@(.nv.constant0.triton_poi_fused_convolution_relu_3)
        /*0098*/ 	.short	0x0210
        /*009a*/ 	.short	0x0028


	//----- nvinfo : EIATTR_SW_WAR
	.align		4
.L_27:
        /*009c*/ 	.byte	0x04, 0x36
        /*009e*/ 	.short	(.L_29 - .L_28)
.L_28:
        /*00a0*/ 	.word	0x00000008
.L_29:


//--------------------- .nv.callgraph             --------------------------
	.section	.nv.callgraph,"",@"SHT_CUDA_CALLGRAPH"
	.align	4
	.sectionentsize	8
	.align		4
        /*0000*/ 	.word	0x00000000
	.align		4
        /*0004*/ 	.word	0xffffffff
	.align		4
        /*0008*/ 	.word	0x00000000
	.align		4
        /*000c*/ 	.word	0xfffffffe
	.align		4
        /*0010*/ 	.word	0x00000000
	.align		4
        /*0014*/ 	.word	0xfffffffd
	.align		4
        /*0018*/ 	.word	0x00000000
	.align		4
        /*001c*/ 	.word	0xfffffffc


//--------------------- .text.triton_poi_fused_convolution_relu_3 --------------------------
	.section	.text.triton_poi_fused_convolution_relu_3,"ax",@progbits
	.sectionflags	@"SHF_BARRIERS=1"
	.align	128
        .global         triton_poi_fused_convolution_relu_3
        .type           triton_poi_fused_convolution_relu_3,@function
        .size           triton_poi_fused_convolution_relu_3,(.L_x_1 - triton_poi_fused_convolution_relu_3)
        .other          triton_poi_fused_convolution_relu_3,@"STO_CUDA_ENTRY STV_DEFAULT"
triton_poi_fused_convolution_relu_3:
.text.triton_poi_fused_convolution_relu_3:
[----:B------:R-:W0:Y:S01]  /*0000*/  LDC R1, c[0x0][0x28] ;  /* 0x00000a00ff017b82 */ /* 0x000e220000000800 */
[----:B------:R-:W1:Y:S07]  /*0010*/  S2R R6, SR_TID.X ;  /* 0x0000000000067919 */ /* 0x000e6e0000002100 */
[----:B------:R-:W2:Y:S01]  /*0020*/  S2UR UR4, SR_CTAID.Y ;  /* 0x00000000000479c3 */ /* 0x000ea20000002600 */
[----:B------:R-:W-:Y:S02]  /*0030*/  CS2R R12, SRZ ;  /* 0x00000000000c7805 */ /* 0x000fe4000001ff00 */
[----:B------:R-:W-:Y:S01]  /*0040*/  CS2R R14, SRZ ;  /* 0x00000000000e7805 */ /* 0x000fe2000001ff00 */
[----:B------:R-:W3:Y:S01]  /*0050*/  S2R R0, SR_CTAID.X ;  /* 0x0000000000007919 */ /* 0x000ee20000002500 */
[----:B------:R-:W-:-:S03]  /*0060*/  ULDC.64 UR8, c[0x0][0x208] ;  /* 0x0000820000087ab9 */ /* 0x000fc60000000a00 */
[----:B------:R-:W4:Y:S08]  /*0070*/  LDC.64 R4, c[0x0][0x210] ;  /* 0x00008400ff047b82 */ /* 0x000f300000000a00 */
[----:B------:R-:W5:Y:S01]  /*0080*/  LDC.64 R16, c[0x0][0x218] ;  /* 0x00008600ff107b82 */ /* 0x000f620000000a00 */
[----:B--2---:R-:W-:-:S06]  /*0090*/  USHF.L.U32 UR4, UR4, 0xa, URZ ;  /* 0x0000000a04047899 */ /* 0x004fcc000800063f */
[----:B------:R-:W-:Y:S02]  /*00a0*/  IMAD.U32 R27, RZ, RZ, UR4 ;  /* 0x00000004ff1b7e24 */ /* 0x000fe4000f8e00ff */
[----:B-1----:R-:W-:-:S05]  /*00b0*/  IMAD.SHL.U32 R36, R6, 0x4, RZ ;  /* 0x0000000406247824 */ /* 0x002fca00078e00ff */
[----:B------:R-:W-:-:S04]  /*00c0*/  LOP3.LUT R36, R36, 0x1fc, RZ, 0xc0, !PT ;  /* 0x000001fc24247812 */ /* 0x000fc800078ec0ff */
[----:B------:R-:W-:Y:S02]  /*00d0*/  LOP3.LUT R2, R36, UR4, RZ, 0xfc, !PT ;  /* 0x0000000424027c12 */ /* 0x000fe4000f8efcff */
[----:B------:R-:W-:Y:S02]  /*00e0*/  LOP3.LUT R7, R27, 0x200, R36, 0xfe, !PT ;  /* 0x000002001b077812 */ /* 0x000fe400078efe24 */
[C---:B------:R-:W-:Y:S01]  /*00f0*/  ISETP.GE.AND P4, PT, R2.reuse, 0x300, PT ;  /* 0x000003000200780c */ /* 0x040fe20003f86270 */
[----:B------:R-:W-:Y:S01]  /*0100*/  IMAD.HI R3, R2, 0x2aaaaaab, RZ ;  /* 0x2aaaaaab02037827 */ /* 0x000fe200078e02ff */
[----:B------:R-:W-:-:S04]  /*0110*/  ISETP.GE.AND P0, PT, R7, 0x300, PT ;  /* 0x000003000700780c */ /* 0x000fc80003f06270 */
[----:B------:R-:W-:-:S04]  /*0120*/  SHF.R.U32.HI R8, RZ, 0x1f, R3 ;  /* 0x0000001fff087819 */ /* 0x000fc80000011603 */
[----:B------:R-:W-:Y:S01]  /*0130*/  LEA.HI.SX32 R3, R3, R8, 0x1b ;  /* 0x0000000803037211 */ /* 0x000fe200078fdaff */
[----:B------:R-:W-:-:S04]  /*0140*/  IMAD.HI R8, R7, 0x2aaaaaab, RZ ;  /* 0x2aaaaaab07087827 */ /* 0x000fc800078e02ff */
[----:B------:R-:W-:Y:S01]  /*0150*/  IMAD R25, R3, -0xc0, R2 ;  /* 0xffffff4003197824 */ /* 0x000fe200078e0202 */
[----:B------:R-:W-:-:S03]  /*0160*/  SHF.R.U32.HI R9, RZ, 0x1f, R8 ;  /* 0x0000001fff097819 */ /* 0x000fc60000011608 */
[----:B---3--:R-:W-:Y:S01]  /*0170*/  IMAD R10, R0, 0xc0, R25 ;  /* 0x000000c0000a7824 */ /* 0x008fe200078e0219 */
[----:B------:R-:W-:Y:S02]  /*0180*/  LEA.HI.SX32 R2, R8, R9, 0x1b ;  /* 0x0000000908027211 */ /* 0x000fe400078fdaff */
[----:B------:R-:W-:Y:S01]  /*0190*/  CS2R R8, SRZ ;  /* 0x0000000000087805 */ /* 0x000fe2000001ff00 */
[----:B-----5:R-:W-:-:S04]  /*01a0*/  IMAD.WIDE R24, R25, 0x4, R16 ;  /* 0x0000000419187825 */ /* 0x020fc800078e0210 */
[----:B------:R-:W-:Y:S01]  /*01b0*/  IMAD R3, R3, 0xc0000, R10 ;  /* 0x000c000003037824 */ /* 0x000fe200078e020a */
[----:B------:R-:W-:Y:S01]  /*01c0*/  CS2R R10, SRZ ;  /* 0x00000000000a7805 */ /* 0x000fe2000001ff00 */
[----:B------:R-:W-:Y:S02]  /*01d0*/  IMAD R31, R2, -0xc0, R7 ;  /* 0xffffff40021f7824 */ /* 0x000fe400078e0207 */
[----:B----4-:R-:W-:-:S03]  /*01e0*/  IMAD.WIDE R18, R3, 0x4, R4 ;  /* 0x0000000403127825 */ /* 0x010fc600078e0204 */
[----:B------:R-:W2:Y:S04]  /*01f0*/  @!P4 LDG.E.EL.128 R8, desc[UR8][R24.64] ;  /* 0x000000081808c981 */ /* 0x000ea8000c2e1d00 */
[----:B------:R1:W2:Y:S01]  /*0200*/  @!P4 LDG.E.EL.128 R12, desc[UR8][R18.64] ;  /* 0x00000008120cc981 */ /* 0x0002a2000c2e1d00 */
[----:B------:R-:W-:Y:S01]  /*0210*/  IMAD R7, R2, 0xc0000, R31 ;  /* 0x000c000002077824 */ /* 0x000fe200078e021f */
[----:B------:R-:W-:Y:S01]  /*0220*/  CS2R R20, SRZ ;  /* 0x0000000000147805 */ /* 0x000fe2000001ff00 */
[----:B------:R-:W-:Y:S01]  /*0230*/  IMAD.WIDE R30, R31, 0x4, R16 ;  /* 0x000000041f1e7825 */ /* 0x000fe200078e0210 */
[----:B------:R-:W-:Y:S01]  /*0240*/  CS2R R22, SRZ ;  /* 0x0000000000167805 */ /* 0x000fe2000001ff00 */
[----:B------:R-:W3:Y:S02]  /*0250*/  S2UR UR6, SR_CgaCtaId ;  /* 0x00000000000679c3 */ /* 0x000ee40000008800 */
[----:B------:R-:W-:Y:S01]  /*0260*/  IMAD R2, R0, 0xc0, R7 ;  /* 0x000000c000027824 */ /* 0x000fe200078e0207 */
[----:B------:R-:W-:-:S02]  /*0270*/  CS2R R16, SRZ ;  /* 0x0000000000107805 */ /* 0x000fc4000001ff00 */
[----:B-1----:R-:W-:Y:S01]  /*0280*/  CS2R R18, SRZ ;  /* 0x0000000000127805 */ /* 0x002fe2000001ff00 */
[----:B------:R-:W-:Y:S01]  /*0290*/  IMAD.WIDE R4, R2, 0x4, R4 ;  /* 0x0000000402047825 */ /* 0x000fe200078e0204 */
[----:B------:R-:W-:Y:S01]  /*02a0*/  UMOV UR5, 0x400 ;  /* 0x0000040000057882 */ /* 0x000fe20000000000 */
[----:B------:R-:W-:Y:S01]  /*02b0*/  LOP3.LUT R28, R6, 0x7f, RZ, 0xc0, !PT ;  /* 0x0000007f061c7812 */ /* 0x000fe200078ec0ff */
[----:B------:R-:W1:Y:S02]  /*02c0*/  LDC.64 R24, c[0x0][0x220] ;  /* 0x00008800ff187b82 */ /* 0x000e640000000a00 */
[----:B------:R-:W4:Y:S04]  /*02d0*/  @!P0 LDG.E.EL.128 R20, desc[UR8][R4.64] ;  /* 0x0000000804148981 */ /* 0x000f28000c2e1d00 */
[----:B------:R5:W4:Y:S01]  /*02e0*/  @!P0 LDG.E.EL.128 R16, desc[UR8][R30.64] ;  /* 0x000000081e108981 */ /* 0x000b22000c2e1d00 */
[----:B---3--:R-:W-:-:S06]  /*02f0*/  UPRMT UR5, UR6, 0x654, UR5 ;  /* 0x0000065406057896 */ /* 0x008fcc0008000005 */
[----:B------:R-:W-:Y:S02]  /*0300*/  LEA R36, R36, UR5, 0x3 ;  /* 0x0000000524247c11 */ /* 0x000fe4000f8e18ff */
[----:B0----5:R-:W-:Y:S02]  /*0310*/  LOP3.LUT R31, R27, 0x80, R28, 0xfe, !PT ;  /* 0x000000801b1f7812 */ /* 0x021fe400078efe1c */
[C---:B------:R-:W-:Y:S02]  /*0320*/  LEA R5, R28.reuse, UR5, 0x3 ;  /* 0x000000051c057c11 */ /* 0x040fe4000f8e18ff */
[C---:B------:R-:W-:Y:S02]  /*0330*/  LOP3.LUT R26, R28.reuse, 0x80, RZ, 0xfc, !PT ;  /* 0x000000801c1a7812 */ /* 0x040fe400078efcff */
[----:B------:R-:W-:Y:S02]  /*0340*/  LOP3.LUT R29, R28, 0x100, RZ, 0xfc, !PT ;  /* 0x000001001c1d7812 */ /* 0x000fe400078efcff */
[----:B------:R-:W-:Y:S01]  /*0350*/  LEA R26, R26, UR5, 0x3 ;  /* 0x000000051a1a7c11 */ /* 0x000fe2000f8e18ff */
[----:B------:R-:W-:Y:S01]  /*0360*/  UISETP.GE.AND UP0, UPT, UR4, URZ, UPT ;  /* 0x0000003f0400728c */ /* 0x000fe2000bf06270 */
[----:B--2---:R-:W-:Y:S01]  /*0370*/  FADD R7, R8, R12 ;  /* 0x0000000c08077221 */ /* 0x004fe20000000000 */
[----:B------:R-:W-:Y:S01]  /*0380*/  FADD R33, R9, R13 ;  /* 0x0000000d09217221 */ /* 0x000fe20000000000 */
[----:B------:R-:W-:Y:S01]  /*0390*/  FADD R35, R10, R14 ;  /* 0x0000000e0a237221 */ /* 0x000fe20000000000 */
[----:B------:R-:W-:-:S02]  /*03a0*/  FADD R37, R11, R15 ;  /* 0x0000000f0b257221 */ /* 0x000fc40000000000 */
[----:B------:R0:W-:Y:S04]  /*03b0*/  STS [R36], R7 ;  /* 0x0000000724007388 */ /* 0x0001e80000000800 */
[----:B------:R-:W-:Y:S04]  /*03c0*/  STS [R36+0x8], R33 ;  /* 0x0000082124007388 */ /* 0x000fe80000000800 */
[----:B------:R2:W-:Y:S04]  /*03d0*/  STS [R36+0x10], R35 ;  /* 0x0000102324007388 */ /* 0x0005e80000000800 */
[----:B------:R3:W-:Y:S01]  /*03e0*/  STS [R36+0x18], R37 ;  /* 0x0000182524007388 */ /* 0x0007e20000000800 */
[----:B------:R-:W-:Y:S01]  /*03f0*/  BAR.SYNC.DEFER_BLOCKING 0x0 ;  /* 0x0000000000007b1d */ /* 0x000fe20000010000 */
[----:B----4-:R-:W-:Y:S01]  /*0400*/  FSETP.GEU.AND P1, PT, R23, -R19, PT ;  /* 0x800000131700720b */ /* 0x010fe20003f2e000 */
[----:B------:R-:W-:Y:S01]  /*0410*/  FADD R19, R19, R23 ;  /* 0x0000001713137221 */ /* 0x000fe20000000000 */
[----:B------:R-:W-:-:S02]  /*0420*/  LOP3.LUT R23, R27, 0x7f, R6, 0xf8, !PT ;  /* 0x0000007f1b177812 */ /* 0x000fc400078ef806 */
[----:B0-----:R-:W-:Y:S02]  /*0430*/  LOP3.LUT R7, R27, 0x100, R28, 0xfe, !PT ;  /* 0x000001001b077812 */ /* 0x001fe400078efe1c */
[----:B------:R-:W-:Y:S02]  /*0440*/  LOP3.LUT R27, R27, 0x180, R28, 0xfe, !PT ;  /* 0x000001801b1b7812 */ /* 0x000fe400078efe1c */
[----:B------:R-:W-:Y:S02]  /*0450*/  LOP3.LUT R28, R28, 0x180, RZ, 0xfc, !PT ;  /* 0x000001801c1c7812 */ /* 0x000fe400078efcff */
[----:B------:R-:W-:Y:S01]  /*0460*/  FSETP.GEU.AND P3, PT, R21, -R17, PT ;  /* 0x800000111500720b */ /* 0x000fe20003f6e000 */
[----:B------:R-:W-:Y:S01]  /*0470*/  FADD R17, R17, R21 ;  /* 0x0000001511117221 */ /* 0x000fe20000000000 */
[----:B------:R-:W-:Y:S02]  /*0480*/  LEA R6, R29, UR5, 0x3 ;  /* 0x000000051d067c11 */ /* 0x000fe4000f8e18ff */
[----:B------:R-:W-:Y:S01]  /*0490*/  LEA R21, R28, UR5, 0x3 ;  /* 0x000000051c157c11 */ /* 0x000fe2000f8e18ff */
[----:B--2---:R-:W-:Y:S01]  /*04a0*/  FADD R35, R18, R22 ;  /* 0x0000001612237221 */ /* 0x004fe20000000000 */
[----:B------:R-:W-:Y:S01]  /*04b0*/  FSETP.GEU.AND P2, PT, R22, -R18, PT ;  /* 0x800000121600720b */ /* 0x000fe20003f4e000 */
[----:B------:R-:W0:Y:S04]  /*04c0*/  LDS R4, [R5] ;  /* 0x0000000005047984 */ /* 0x000e280000000800 */
[----:B------:R-:W2:Y:S04]  /*04d0*/  LDS R30, [R26] ;  /* 0x000000001a1e7984 */ /* 0x000ea80000000800 */
[----:B------:R-:W4:Y:S04]  /*04e0*/  LDS R34, [R6] ;  /* 0x0000000006227984 */ /* 0x000f280000000800 */
[----:B------:R-:W5:Y:S01]  /*04f0*/  LDS R22, [R21] ;  /* 0x0000000015167984 */ /* 0x000f620000000800 */
[----:B------:R-:W-:Y:S01]  /*0500*/  BAR.SYNC.DEFER_BLOCKING 0x0 ;  /* 0x0000000000007b1d */ /* 0x000fe20000010000 */
[----:B---3--:R-:W-:Y:S01]  /*0510*/  FADD R37, R16, R20 ;  /* 0x0000001410257221 */ /* 0x008fe20000000000 */
[C---:B------:R-:W-:Y:S01]  /*0520*/  ISETP.GE.AND P5, PT, R23.reuse, 0x300, PT ;  /* 0x000003001700780c */ /* 0x040fe20003fa6270 */
[----:B------:R-:W-:-:S03]  /*0530*/  IMAD R18, R23, 0x1000, R0 ;  /* 0x0000100017127824 */ /* 0x000fc600078e0200 */
[----:B------:R-:W-:Y:S04]  /*0540*/  STS [R36+0x8], R17 ;  /* 0x0000081124007388 */ /* 0x000fe80000000800 */
[----:B------:R-:W-:Y:S04]  /*0550*/  STS [R36+0x10], R35 ;  /* 0x0000102324007388 */ /* 0x000fe80000000800 */
[----:B------:R-:W-:Y:S04]  /*0560*/  STS [R36+0x18], R19 ;  /* 0x0000181324007388 */ /* 0x000fe80000000800 */
[----:B------:R-:W-:Y:S01]  /*0570*/  STS [R36], R37 ;  /* 0x0000002524007388 */ /* 0x000fe20000000800 */
[----:B------:R-:W-:Y:S01]  /*0580*/  BAR.SYNC.DEFER_BLOCKING 0x0 ;  /* 0x0000000000007b1d */ /* 0x000fe20000010000 */
[----:B-1----:R-:W-:-:S04]  /*0590*/  IMAD.WIDE R28, R18, 0x4, R24 ;  /* 0x00000004121c7825 */ /* 0x002fc800078e0218 */
[----:B------:R-:W-:-:S04]  /*05a0*/  IMAD R33, R31, 0x1000, R0 ;  /* 0x000010001f217824 */ /* 0x000fc800078e0200 */
[----:B------:R-:W-:Y:S01]  /*05b0*/  IMAD.WIDE R32, R33, 0x4, R24 ;  /* 0x0000000421207825 */ /* 0x000fe200078e0218 */
[----:B------:R-:W-:Y:S01]  /*05c0*/  ISETP.GE.AND P6, PT, R7, 0x300, PT ;  /* 0x000003000700780c */ /* 0x000fe20003fc6270 */
[----:B0-----:R0:W-:Y:S01]  /*05d0*/  @!P5 STG.E desc[UR8][R28.64], R4 ;  /* 0x000000041c00d986 */ /* 0x0011e2000c101908 */
[----:B------:R-:W-:-:S03]  /*05e0*/  ISETP.GE.AND P5, PT, R31, 0x300, PT ;  /* 0x000003001f00780c */ /* 0x000fc60003fa6270 */
[----:B------:R1:W3:Y:S01]  /*05f0*/  LDS R36, [R5] ;  /* 0x0000000005247984 */ /* 0x0002e20000000800 */
[----:B------:R-:W-:-:S03]  /*0600*/  IMAD R7, R7, 0x1000, R0 ;  /* 0x0000100007077824 */ /* 0x000fc600078e0200 */
[----:B------:R-:W3:Y:S06]  /*0610*/  LDS R26, [R26] ;  /* 0x000000001a1a7984 */ /* 0x000eec0000000800 */
[----:B--2---:R2:W-:Y:S01]  /*0620*/  @!P5 STG.E desc[UR8][R32.64], R30 ;  /* 0x0000001e2000d986 */ /* 0x0045e2000c101908 */
[C---:B------:R-:W-:Y:S01]  /*0630*/  ISETP.GE.AND P5, PT, R27.reuse, 0x300, PT ;  /* 0x000003001b00780c */ /* 0x040fe20003fa6270 */
[----:B------:R-:W-:Y:S02]  /*0640*/  IMAD R27, R27, 0x1000, R0 ;  /* 0x000010001b1b7824 */ /* 0x000fe400078e0200 */
[----:B0-----:R-:W-:Y:S01]  /*0650*/  IMAD.WIDE R28, R7, 0x4, R24 ;  /* 0x00000004071c7825 */ /* 0x001fe200078e0218 */
[----:B------:R-:W-:-:S03]  /*0660*/  LOP3.LUT R7, R23, 0x200, RZ, 0xfc, !PT ;  /* 0x0000020017077812 */ /* 0x000fc600078efcff */
[----:B-1----:R-:W-:Y:S01]  /*0670*/  IMAD.WIDE R4, R27, 0x4, R24 ;  /* 0x000000041b047825 */ /* 0x002fe200078e0218 */
[----:B----4-:R-:W-:Y:S04]  /*0680*/  @!P6 STG.E desc[UR8][R28.64], R34 ;  /* 0x000000221c00e986 */ /* 0x010fe8000c101908 */
[----:B------:R-:W0:Y:S04]  /*0690*/  LDS R27, [R6] ;  /* 0x00000000061b7984 */ /* 0x000e280000000800 */
[----:B-----5:R1:W-:Y:S01]  /*06a0*/  @!P5 STG.E desc[UR8][R4.64], R22 ;  /* 0x000000160400d986 */ /* 0x0203e2000c101908 */
[C---:B------:R-:W-:Y:S01]  /*06b0*/  ISETP.GE.AND P5, PT, R7.reuse, 0x300, PT ;  /* 0x000003000700780c */ /* 0x040fe20003fa6270 */
[----:B------:R-:W-:Y:S01]  /*06c0*/  IMAD R31, R7, 0x1000, R0 ;  /* 0x00001000071f7824 */ /* 0x000fe200078e0200 */
[----:B------:R-:W-:Y:S01]  /*06d0*/  LOP3.LUT R23, R23, 0x280, RZ, 0xfc, !PT ;  /* 0x0000028017177812 */ /* 0x000fe200078efcff */
[----:B------:R4:W5:Y:S02]  /*06e0*/  LDS R29, [R21] ;  /* 0x00000000151d7984 */ /* 0x0009640000000800 */
[----:B--2---:R-:W-:-:S08]  /*06f0*/  IMAD.WIDE R30, R31, 0x4, R24 ;  /* 0x000000041f1e7825 */ /* 0x004fd000078e0218 */
[----:B---3--:R-:W-:Y:S01]  /*0700*/  @!P5 STG.E desc[UR8][R30.64], R36 ;  /* 0x000000241e00d986 */ /* 0x008fe2000c101908 */
[C---:B------:R-:W-:Y:S01]  /*0710*/  ISETP.GE.AND P5, PT, R23.reuse, 0x300, PT ;  /* 0x000003001700780c */ /* 0x040fe20003fa6270 */
[----:B------:R-:W-:-:S04]  /*0720*/  IMAD R23, R23, 0x1000, R0 ;  /* 0x0000100017177824 */ /* 0x000fc800078e0200 */
[----:B-1----:R-:W-:-:S08]  /*0730*/  IMAD.WIDE R4, R23, 0x4, R24 ;  /* 0x0000000417047825 */ /* 0x002fd000078e0218 */
[----:B------:R1:W-:Y:S01]  /*0740*/  @!P5 STG.E desc[UR8][R4.64], R26 ;  /* 0x0000001a0400d986 */ /* 0x0003e2000c101908 */
[----:B------:R-:W-:Y:S01]  /*0750*/  PLOP3.LUT P5, PT, PT, PT, UP0, 0x80, 0x0 ;  /* 0x000000000000781c */ /* 0x000fe20003faf008 */
[----:B------:R-:W-:-:S04]  /*0760*/  VIADD R7, R18, 0x300000 ;  /* 0x0030000012077836 */ /* 0x000fc80000000000 */
[----:B------:R-:W-:-:S08]  /*0770*/  IMAD.WIDE R6, R7, 0x4, R24 ;  /* 0x0000000407067825 */ /* 0x000fd000078e0218 */
[----:B0-----:R0:W-:Y:S01]  /*0780*/  @!P5 STG.E desc[UR8][R6.64], R27 ;  /* 0x0000001b0600d986 */ /* 0x0011e2000c101908 */
[----:B------:R-:W-:Y:S01]  /*0790*/  PLOP3.LUT P5, PT, PT, PT, UP0, 0x80, 0x0 ;  /* 0x000000000000781c */ /* 0x000fe20003faf008 */
[----:B------:R-:W-:Y:S01]  /*07a0*/  VIADD R23, R18, 0x380000 ;  /* 0x0038000012177836 */ /* 0x000fe20000000000 */
[----:B------:R-:W-:Y:S02]  /*07b0*/  FSETP.GEU.AND P6, PT, R20, -R16, PT ;  /* 0x800000101400720b */ /* 0x000fe40003fce000 */
[----:B----4-:R-:W2:Y:S01]  /*07c0*/  LDC.64 R20, c[0x0][0x228] ;  /* 0x00008a00ff147b82 */ /* 0x010ea20000000a00 */
[----:B------:R-:W-:-:S04]  /*07d0*/  IMAD.WIDE R24, R23, 0x4, R24 ;  /* 0x0000000417187825 */ /* 0x000fc800078e0218 */
[----:B------:R-:W-:Y:S01]  /*07e0*/  FADD R0, R8, R12 ;  /* 0x0000000c08007221 */ /* 0x000fe20000000000 */
[----:B-1----:R-:W-:-:S03]  /*07f0*/  FADD R5, R9, R13 ;  /* 0x0000000d09057221 */ /* 0x002fc60000000000 */
[----:B-----5:R1:W-:Y:S01]  /*0800*/  @!P5 STG.E desc[UR8][R24.64], R29 ;  /* 0x0000001d1800d986 */ /* 0x0203e2000c101908 */
[----:B------:R-:W-:-:S04]  /*0810*/  FSETP.GEU.AND P5, PT, R12, -R8, PT ;  /* 0x800000080c00720b */ /* 0x000fc80003fae000 */
[----:B------:R-:W-:Y:S02]  /*0820*/  SEL R4, R0, RZ, P5 ;  /* 0x000000ff00047207 */ /* 0x000fe40002800000 */
[----:B------:R-:W-:Y:S01]  /*0830*/  FSETP.GEU.AND P5, PT, R13, -R9, PT ;  /* 0x800000090d00720b */ /* 0x000fe20003fae000 */
[----:B0-----:R-:W-:-:S03]  /*0840*/  FADD R6, R10, R14 ;  /* 0x0000000e0a067221 */ /* 0x001fc60000000000 */
[----:B------:R-:W-:Y:S02]  /*0850*/  SEL R5, R5, RZ, P5 ;  /* 0x000000ff05057207 */ /* 0x000fe40002800000 */
[----:B------:R-:W-:Y:S01]  /*0860*/  FSETP.GEU.AND P5, PT, R14, -R10, PT ;  /* 0x8000000a0e00720b */ /* 0x000fe20003fae000 */
[----:B------:R-:W-:-:S03]  /*0870*/  FADD R7, R11, R15 ;  /* 0x0000000f0b077221 */ /* 0x000fc60000000000 */
[----:B------:R-:W-:Y:S02]  /*0880*/  SEL R6, R6, RZ, P5 ;  /* 0x000000ff06067207 */ /* 0x000fe40002800000 */
[----:B------:R-:W-:Y:S01]  /*0890*/  FSETP.GEU.AND P5, PT, R15, -R11, PT ;  /* 0x8000000b0f00720b */ /* 0x000fe20003fae000 */
[----:B--2---:R-:W-:-:S03]  /*08a0*/  IMAD.WIDE R8, R3, 0x4, R20 ;  /* 0x0000000403087825 */ /* 0x004fc600078e0214 */
[----:B------:R-:W-:Y:S01]  /*08b0*/  SEL R7, R7, RZ, P5 ;  /* 0x000000ff07077207 */ /* 0x000fe20002800000 */
[----:B------:R-:W-:Y:S01]  /*08c0*/  IMAD.WIDE R2, R2, 0x4, R20 ;  /* 0x0000000402027825 */ /* 0x000fe200078e0214 */
[----:B------:R-:W-:-:S03]  /*08d0*/  SEL R16, R37, RZ, P6 ;  /* 0x000000ff25107207 */ /* 0x000fc60003000000 */
[----:B------:R1:W-:Y:S01]  /*08e0*/  @!P4 STG.E.128 desc[UR8][R8.64], R4 ;  /* 0x000000040800c986 */ /* 0x0003e2000c101d08 */
[----:B------:R-:W-:Y:S02]  /*08f0*/  SEL R17, R17, RZ, P3 ;  /* 0x000000ff11117207 */ /* 0x000fe40001800000 */
[----:B------:R-:W-:Y:S02]  /*0900*/  SEL R18, R35, RZ, P2 ;  /* 0x000000ff23127207 */ /* 0x000fe40001000000 */
[----:B------:R-:W-:Y:S01]  /*0910*/  SEL R19, R19, RZ, P1 ;  /* 0x000000ff13137207 */ /* 0x000fe20000800000 */
[----:B------:R-:W-:Y:S06]  /*0920*/  @P0 EXIT ;  /* 0x000000000000094d */ /* 0x000fec0003800000 */
[----:B------:R-:W-:Y:S01]  /*0930*/  STG.E.128 desc[UR8][R2.64], R16 ;  /* 0x0000001002007986 */ /* 0x000fe2000c101d08 */
[----:B------:R-:W-:Y:S05]  /*0940*/  EXIT ;  /* 0x000000000000794d */ /* 0x000fea0003800000 */
.L_x_0:
[----:B------:R-:W-:-:S00]  /*0950*/  BRA `(.L_x_0) ;  /* 0xfffffffc00fc7947 */ /* 0x000fc0000383ffff */
[----:B------:R-:W-:-:S00]  /*0960*/  NOP ;  /* 0x0000000000007918 */ /* 0x000fc00000000000 */
        /* <DEDUP_REMOVED lines=9> */
.L_x_1:


//--------------------- .nv.shared.triton_poi_fused_convolution_relu_3 --------------------------
	.section	.nv.shared.triton_poi_fused_convolution_relu_3,"aw",@nobits
	.sectionflags	@""
	.align	16
	.zero		1024


//--------------------- .nv.constant0.triton_poi_fused_convolution_relu_3 --------------------------
	.section	.nv.constant0.triton_poi_fused_convolution_relu_3,"a",@progbits
	.sectionflags	@""
	.align	4
.nv.constant0.triton_poi_fused_convolution_relu_3:
	.zero		568
